	.headerflags	@"EF_CUDA_TEXMODE_UNIFIED EF_CUDA_64BIT_ADDRESS EF_CUDA_ACCELERATORS EF_CUDA_SM90 EF_CUDA_VIRTUAL_SM(EF_CUDA_SM90)"
	.elftype	@"ET_EXEC"


//--------------------- .nv.info                  --------------------------
	.section	.nv.info,"",@"SHT_CUDA_INFO"
	.align	4


	//----- nvinfo : EIATTR_REGCOUNT
	.align		4
        /*0000*/ 	.byte	0x04, 0x2f
        /*0002*/ 	.short	(.L_1 - .L_0)
	.align		4
.L_0:
        /*0004*/ 	.word	index@(triton_poi_fused__unsafe_index_cat_24)
        /*0008*/ 	.word	0x00000016


	//----- nvinfo : EIATTR_MIN_STACK_SIZE
	.align		4
.L_1:
        /*000c*/ 	.byte	0x04, 0x12
        /*000e*/ 	.short	(.L_3 - .L_2)
	.align		4
.L_2:
        /*0010*/ 	.word	index@(triton_poi_fused__unsafe_index_cat_24)
        /*0014*/ 	.word	0x00000000


	//----- nvinfo : EIATTR_FRAME_SIZE
	.align		4
.L_3:
        /*0018*/ 	.byte	0x04, 0x11
        /*001a*/ 	.short	(.L_5 - .L_4)
	.align		4
.L_4:
        /*001c*/ 	.word	index@(triton_poi_fused__unsafe_index_cat_24)
        /*0020*/ 	.word	0x00000000


	//----- nvinfo : EIATTR_MIN_STACK_SIZE
	.align		4
.L_5:
        /*0024*/ 	.byte	0x04, 0x12
        /*0026*/ 	.short	(.L_7 - .L_6)
	.align		4
.L_6:
        /*0028*/ 	.word	index@(triton_poi_fused__unsafe_index_cat_24)
        /*002c*/ 	.word	0x00000000
.L_7:


//--------------------- .nv.info.triton_poi_fused__unsafe_index_cat_24 --------------------------
	.section	.nv.info.triton_poi_fused__unsafe_index_cat_24,"",@"SHT_CUDA_INFO"
	.sectionflags	@""
	.align	4


	//----- nvinfo : EIATTR_CUDA_API_VERSION
	.align		4
        /*0000*/ 	.byte	0x04, 0x37
        /*0002*/ 	.short	(.L_9 - .L_8)
.L_8:
        /*0004*/ 	.word	0x0000007c


	//----- nvinfo : EIATTR_KPARAM_INFO
	.align		4
.L_9:
        /*0008*/ 	.byte	0x04, 0x17
        /*000a*/ 	.short	(.L_11 - .L_10)
.L_10:
        /*000c*/ 	.word	0x00000000
        /*0010*/ 	.short	0x0004
        /*0012*/ 	.short	0x0020
        /*0014*/ 	.byte	0x00, 0xf0, 0x11, 0x00


	//----- nvinfo : EIATTR_KPARAM_INFO
	.align		4
.L_11:
        /*0018*/ 	.byte	0x04, 0x17
        /*001a*/ 	.short	(.L_13 - .L_12)
.L_12:
        /*001c*/ 	.word	0x00000000
        /*0020*/ 	.short	0x0003
        /*0022*/ 	.short	0x0018
        /*0024*/ 	.byte	0x00, 0xf4, 0x21, 0x00


	//----- nvinfo : EIATTR_KPARAM_INFO
	.align		4
.L_13:
        /*0028*/ 	.byte	0x04, 0x17
        /*002a*/ 	.short	(.L_15 - .L_14)
.L_14:
        /*002c*/ 	.word	0x00000000
        /*0030*/ 	.short	0x0002
        /*0032*/ 	.short	0x0010
        /*0034*/ 	.byte	0x00, 0xf4, 0x21, 0x00


	//----- nvinfo : EIATTR_KPARAM_INFO
	.align		4
.L_15:
        /*0038*/ 	.byte	0x04, 0x17
        /*003a*/ 	.short	(.L_17 - .L_16)
.L_16:
        /*003c*/ 	.word	0x00000000
        /*0040*/ 	.short	0x0001
        /*0042*/ 	.short	0x0008
        /*0044*/ 	.byte	0x00, 0xf4, 0x21, 0x00


	//----- nvinfo : EIATTR_KPARAM_INFO
	.align		4
.L_17:
        /*0048*/ 	.byte	0x04, 0x17
        /*004a*/ 	.short	(.L_19 - .L_18)
.L_18:
        /*004c*/ 	.word	0x00000000
        /*0050*/ 	.short	0x0000
        /*0052*/ 	.short	0x0000
        /*0054*/ 	.byte	0x00, 0xf4, 0x21, 0x00


	//----- nvinfo : EIATTR_SPARSE_MMA_MASK
	.align		4
.L_19:
        /*0058*/ 	.byte	0x03, 0x50
        /*005a*/ 	.short	0x0000


	//----- nvinfo : EIATTR_MAXREG_COUNT
	.align		4
        /*005c*/ 	.byte	0x03, 0x1b
        /*005e*/ 	.short	0x00ff


	//----- nvinfo : EIATTR_EXIT_INSTR_OFFSETS
	.align		4
        /*0060*/ 	.byte	0x04, 0x1c
        /*0062*/ 	.short	(.L_21 - .L_20)


	//   ....[0]....
.L_20:
        /*0064*/ 	.word	0x000005a0


	//----- nvinfo : EIATTR_REQNTID
	.align		4
.L_21:
        /*0068*/ 	.byte	0x04, 0x10
        /*006a*/ 	.short	(.L_23 - .L_22)
.L_22:
        /*006c*/ 	.word	0x00000100
        /*0070*/ 	.word	0x00000001
        /*0074*/ 	.word	0x00000001


	//----- nvinfo : EIATTR_CBANK_PARAM_SIZE
	.align		4
.L_23:
        /*0078*/ 	.byte	0x03, 0x19
        /*007a*/ 	.short	0x0024


	//----- nvinfo : EIATTR_PARAM_CBANK
	.align		4
        /*007c*/ 	.byte	0x04, 0x0a
        /*007e*/ 	.short	(.L_25 - .L_24)
	.align		4
.L_24:
        /*0080*/ 	.word	index@(.nv.constant0.triton_poi_fused__unsafe_index_cat_24)
        /*0084*/ 	.short	0x0210
        /*0086*/ 	.short	0x0024


	//----- nvinfo : EIATTR_SW_WAR
	.align		4
.L_25:
        /*0088*/ 	.byte	0x04, 0x36
        /*008a*/ 	.short	(.L_27 - .L_26)
.L_26:
        /*008c*/ 	.word	0x00000008
.L_27:


//--------------------- .nv.callgraph             --------------------------
	.section	.nv.callgraph,"",@"SHT_CUDA_CALLGRAPH"
	.align	4
	.sectionentsize	8
	.align		4
        /*0000*/ 	.word	0x00000000
	.align		4
        /*0004*/ 	.word	0xffffffff
	.align		4
        /*0008*/ 	.word	0x00000000
	.align		4
        /*000c*/ 	.word	0xfffffffe
	.align		4
        /*0010*/ 	.word	0x00000000
	.align		4
        /*0014*/ 	.word	0xfffffffd
	.align		4
        /*0018*/ 	.word	0x00000000
	.align		4
        /*001c*/ 	.word	0xfffffffc


//--------------------- .text.triton_poi_fused__unsafe_index_cat_24 --------------------------
	.section	.text.triton_poi_fused__unsafe_index_cat_24,"ax",@progbits
	.align	128
        .global         triton_poi_fused__unsafe_index_cat_24
        .type           triton_poi_fused__unsafe_index_cat_24,@function
        .size           triton_poi_fused__unsafe_index_cat_24,(.L_x_1 - triton_poi_fused__unsafe_index_cat_24)
        .other          triton_poi_fused__unsafe_index_cat_24,@"STO_CUDA_ENTRY STV_DEFAULT"
triton_poi_fused__unsafe_index_cat_24:
.text.triton_poi_fused__unsafe_index_cat_24:
[----:B------:R-:W-:Y:S01]  /*0000*/  LDC R1, c[0x0][0x28] ;  /* 0x00000a00ff017b82 */ /* 0x000fe20000000800 */
[----:B------:R-:W1:Y:S07]  /*0010*/  S2R R0, SR_TID.X ;  /* 0x0000000000007919 */ /* 0x000e6e0000002100 */
[----:B------:R-:W2:Y:S01]  /*0020*/  LDC.64 R4, c[0x0][0x210] ;  /* 0x00008400ff047b82 */ /* 0x000ea20000000a00 */
[----:B------:R-:W-:Y:S01]  /*0030*/  ULDC.64 UR4, c[0x0][0x208] ;  /* 0x0000820000047ab9 */ /* 0x000fe20000000a00 */
[----:B------:R-:W3:Y:S01]  /*0040*/  S2R R9, SR_CTAID.X ;  /* 0x0000000000097919 */ /* 0x000ee20000002500 */
[----:B------:R-:W-:Y:S01]  /*0050*/  IMAD.MOV.U32 R8, RZ, RZ, RZ ;  /* 0x000000ffff087224 */ /* 0x000fe200078e00ff */
[----:B------:R-:W-:Y:S01]  /*0060*/  ULDC.64 UR6, c[0x0][0x218] ;  /* 0x0000860000067ab9 */ /* 0x000fe20000000a00 */
[----:B------:R-:W-:Y:S01]  /*0070*/  ULDC.64 UR8, c[0x0][0x220] ;  /* 0x0000880000087ab9 */ /* 0x000fe20000000a00 */
[----:B-1----:R-:W-:-:S05]  /*0080*/  IMAD.SHL.U32 R0, R0, 0x2, RZ ;  /* 0x0000000200007824 */ /* 0x002fca00078e00ff */
[----:B------:R-:W-:-:S05]  /*0090*/  LOP3.LUT R0, R0, 0x1fe, RZ, 0xc0, !PT ;  /* 0x000001fe00007812 */ /* 0x000fca00078ec0ff */
[----:B---3--:R-:W-:-:S05]  /*00a0*/  IMAD R3, R9, 0x200, R0 ;  /* 0x0000020009037824 */ /* 0x008fca00078e0200 */
[----:B------:R-:W-:-:S04]  /*00b0*/  SHF.R.S32.HI R2, RZ, 0x1f, R3 ;  /* 0x0000001fff027819 */ /* 0x000fc80000011403 */
[----:B------:R-:W-:-:S04]  /*00c0*/  LEA.HI R2, R2, R3, RZ, 0x5 ;  /* 0x0000000302027211 */ /* 0x000fc800078f28ff */
[----:B------:R-:W-:Y:S02]  /*00d0*/  SHF.R.S32.HI R0, RZ, 0x5, R2 ;  /* 0x00000005ff007819 */ /* 0x000fe40000011402 */
[----:B------:R-:W-:Y:S02]  /*00e0*/  LOP3.LUT R2, R2, 0xffffffe0, RZ, 0xc0, !PT ;  /* 0xffffffe002027812 */ /* 0x000fe400078ec0ff */
[----:B------:R-:W-:-:S04]  /*00f0*/  LEA.HI R6, R0, R0, RZ, 0x5 ;  /* 0x0000000000067211 */ /* 0x000fc800078f28ff */
[----:B------:R-:W-:-:S05]  /*0100*/  LOP3.LUT R7, R6, 0xffffffe0, RZ, 0xc0, !PT ;  /* 0xffffffe006077812 */ /* 0x000fca00078ec0ff */
[----:B------:R-:W-:-:S04]  /*0110*/  IMAD.IADD R7, R0, 0x1, -R7 ;  /* 0x0000000100077824 */ /* 0x000fc800078e0a07 */
[----:B--2---:R-:W-:-:S04]  /*0120*/  IMAD.WIDE R10, R7, 0x8, R4 ;  /* 0x00000008070a7825 */ /* 0x004fc800078e0204 */
[----:B------:R-:W-:Y:S02]  /*0130*/  IMAD.IADD R7, R3, 0x1, -R2 ;  /* 0x0000000103077824 */ /* 0x000fe400078e0a02 */
[----:B------:R-:W2:Y:S02]  /*0140*/  LDG.E.EL.64 R10, desc[UR4][R10.64] ;  /* 0x000000040a0a7981 */ /* 0x000ea4000c2e1b00 */
[----:B------:R-:W-:-:S06]  /*0150*/  IMAD.WIDE R4, R7, 0x8, R4 ;  /* 0x0000000807047825 */ /* 0x000fcc00078e0204 */
[----:B------:R-:W3:Y:S01]  /*0160*/  LDG.E.EL.128 R4, desc[UR4][R4.64] ;  /* 0x0000000404047981 */ /* 0x000ee2000c2e1d00 */
[----:B------:R-:W-:Y:S01]  /*0170*/  SHF.R.S32.HI R2, RZ, 0x16, R9 ;  /* 0x00000016ff027819 */ /* 0x000fe20000011409 */
[----:B------:R-:W-:-:S03]  /*0180*/  IMAD.MOV.U32 R14, RZ, RZ, RZ ;  /* 0x000000ffff0e7224 */ /* 0x000fc600078e00ff */
[----:B------:R-:W-:-:S04]  /*0190*/  SGXT R2, R2, 0x1 ;  /* 0x000000010202781a */ /* 0x000fc80000000200 */
[----:B------:R-:W-:-:S04]  /*01a0*/  LEA.HI R2, R2, R3, RZ, 0xa ;  /* 0x0000000302027211 */ /* 0x000fc800078f50ff */
[----:B------:R-:W-:Y:S01]  /*01b0*/  SHF.R.S32.HI R9, RZ, 0xa, R2 ;  /* 0x0000000aff097819 */ /* 0x000fe20000011402 */
[----:B------:R-:W-:-:S04]  /*01c0*/  IMAD.MOV.U32 R2, RZ, RZ, RZ ;  /* 0x000000ffff027224 */ /* 0x000fc800078e00ff */
[----:B------:R-:W-:-:S04]  /*01d0*/  IMAD.HI R0, R9, -0x7bdef7bd, R8 ;  /* 0x8421084309007827 */ /* 0x000fc800078e0208 */
[----:B------:R-:W-:-:S05]  /*01e0*/  IMAD.HI R2, R3, -0x7bdef7bd, R2 ;  /* 0x8421084303027827 */ /* 0x000fca00078e0202 */
[----:B------:R-:W-:Y:S02]  /*01f0*/  SHF.R.U32.HI R13, RZ, 0x1f, R2 ;  /* 0x0000001fff0d7819 */ /* 0x000fe40000011602 */
[----:B--2---:R-:W-:-:S04]  /*0200*/  SHF.R.U32.HI R17, RZ, 0x1b, R11 ;  /* 0x0000001bff117819 */ /* 0x004fc8000001160b */
[----:B------:R-:W-:-:S04]  /*0210*/  LOP3.LUT R17, R17, 0x10, RZ, 0xc0, !PT ;  /* 0x0000001011117812 */ /* 0x000fc800078ec0ff */
[----:B------:R-:W-:Y:S02]  /*0220*/  IADD3 R17, P0, R10, R17, RZ ;  /* 0x000000110a117210 */ /* 0x000fe40007f1e0ff */
[----:B---3--:R-:W-:Y:S02]  /*0230*/  SHF.R.U32.HI R8, RZ, 0x1b, R5 ;  /* 0x0000001bff087819 */ /* 0x008fe40000011605 */
[----:B------:R-:W-:Y:S01]  /*0240*/  SHF.R.U32.HI R10, RZ, 0x1b, R7 ;  /* 0x0000001bff0a7819 */ /* 0x000fe20000011607 */
[----:B------:R-:W-:Y:S01]  /*0250*/  IMAD.X R12, RZ, RZ, R11, P0 ;  /* 0x000000ffff0c7224 */ /* 0x000fe200000e060b */
[----:B------:R-:W-:Y:S01]  /*0260*/  LOP3.LUT R8, R8, 0x10, RZ, 0xc0, !PT ;  /* 0x0000001008087812 */ /* 0x000fe200078ec0ff */
[----:B------:R-:W-:Y:S01]  /*0270*/  IMAD.SHL.U32 R15, R17, 0x10, RZ ;  /* 0x00000010110f7824 */ /* 0x000fe200078e00ff */
[----:B------:R-:W-:Y:S02]  /*0280*/  LOP3.LUT R10, R10, 0x10, RZ, 0xc0, !PT ;  /* 0x000000100a0a7812 */ /* 0x000fe400078ec0ff */
[----:B------:R-:W-:-:S02]  /*0290*/  SHF.R.U32.HI R11, RZ, 0x1f, R0 ;  /* 0x0000001fff0b7819 */ /* 0x000fc40000011600 */
[----:B------:R-:W-:Y:S02]  /*02a0*/  SHF.L.U64.HI R17, R17, 0x4, R12 ;  /* 0x0000000411117819 */ /* 0x000fe4000001020c */
[-C--:B------:R-:W-:Y:S02]  /*02b0*/  IADD3 R8, P0, P1, R8, R15.reuse, R4 ;  /* 0x0000000f08087210 */ /* 0x080fe4000791e004 */
[----:B------:R-:W-:Y:S02]  /*02c0*/  IADD3 R10, P2, P3, R10, R15, R6 ;  /* 0x0000000f0a0a7210 */ /* 0x000fe40007b5e006 */
[----:B------:R-:W-:Y:S02]  /*02d0*/  LEA.HI.SX32 R11, R0, R11, 0x1b ;  /* 0x0000000b000b7211 */ /* 0x000fe400078fdaff */
[-C--:B------:R-:W-:Y:S02]  /*02e0*/  IADD3.X R5, RZ, R17.reuse, R5, P0, P1 ;  /* 0x00000011ff057210 */ /* 0x080fe400007e2405 */
[----:B------:R-:W-:-:S02]  /*02f0*/  IADD3.X R7, RZ, R17, R7, P2, P3 ;  /* 0x00000011ff077210 */ /* 0x000fc400017e6407 */
[----:B------:R-:W-:Y:S01]  /*0300*/  LEA.HI.SX32 R0, R2, R13, 0x11 ;  /* 0x0000000d02007211 */ /* 0x000fe200078f8aff */
[----:B------:R-:W-:Y:S01]  /*0310*/  IMAD R2, R11, -0x3e, R9 ;  /* 0xffffffc20b027824 */ /* 0x000fe200078e0209 */
[C---:B------:R-:W-:Y:S01]  /*0320*/  SHF.L.U64.HI R9, R8.reuse, 0x2, R5 ;  /* 0x0000000208097819 */ /* 0x040fe20000010205 */
[----:B------:R-:W-:Y:S01]  /*0330*/  IMAD.SHL.U32 R8, R8, 0x4, RZ ;  /* 0x0000000408087824 */ /* 0x000fe200078e00ff */
[C---:B------:R-:W-:Y:S01]  /*0340*/  SHF.L.U64.HI R11, R10.reuse, 0x2, R7 ;  /* 0x000000020a0b7819 */ /* 0x040fe20000010207 */
[----:B------:R-:W-:Y:S02]  /*0350*/  IMAD.SHL.U32 R10, R10, 0x4, RZ ;  /* 0x000000040a0a7824 */ /* 0x000fe400078e00ff */
[----:B------:R-:W-:Y:S01]  /*0360*/  IMAD.SHL.U32 R13, R2, 0x100, RZ ;  /* 0x00000100020d7824 */ /* 0x000fe200078e00ff */
[----:B------:R-:W-:Y:S01]  /*0370*/  IADD3 R6, P0, R8, UR6, RZ ;  /* 0x0000000608067c10 */ /* 0x000fe2000ff1e0ff */
[----:B------:R-:W-:Y:S01]  /*0380*/  IMAD.SHL.U32 R15, R0, 0x1000, RZ ;  /* 0x00001000000f7824 */ /* 0x000fe200078e00ff */
[----:B------:R-:W-:-:S02]  /*0390*/  IADD3 R4, P1, R10, UR6, RZ ;  /* 0x000000060a047c10 */ /* 0x000fc4000ff3e0ff */
[----:B------:R-:W-:Y:S02]  /*03a0*/  IADD3 R8, P2, R8, UR8, RZ ;  /* 0x0000000808087c10 */ /* 0x000fe4000ff5e0ff */
[----:B------:R-:W-:Y:S02]  /*03b0*/  IADD3 R10, P3, R10, UR8, RZ ;  /* 0x000000080a0a7c10 */ /* 0x000fe4000ff7e0ff */
[----:B------:R-:W-:Y:S02]  /*03c0*/  IADD3.X R7, R9, UR7, RZ, P0, !PT ;  /* 0x0000000709077c10 */ /* 0x000fe400087fe4ff */
[----:B------:R-:W-:Y:S02]  /*03d0*/  IADD3.X R5, R11, UR7, RZ, P1, !PT ;  /* 0x000000070b057c10 */ /* 0x000fe40008ffe4ff */
[----:B------:R-:W-:Y:S01]  /*03e0*/  IADD3.X R9, R9, UR9, RZ, P2, !PT ;  /* 0x0000000909097c10 */ /* 0x000fe200097fe4ff */
[----:B------:R-:W-:Y:S01]  /*03f0*/  IMAD.WIDE R6, R13, 0x4, R6 ;  /* 0x000000040d067825 */ /* 0x000fe200078e0206 */
[----:B------:R-:W-:-:S02]  /*0400*/  IADD3.X R11, R11, UR9, RZ, P3, !PT ;  /* 0x000000090b0b7c10 */ /* 0x000fc40009ffe4ff */
[C---:B------:R-:W-:Y:S01]  /*0410*/  ISETP.GE.AND P1, PT, R2.reuse, 0x10, PT ;  /* 0x000000100200780c */ /* 0x040fe20003f26270 */
[----:B------:R-:W-:Y:S01]  /*0420*/  IMAD.WIDE R8, R13, 0x4, R8 ;  /* 0x000000040d087825 */ /* 0x000fe200078e0208 */
[----:B------:R-:W-:-:S03]  /*0430*/  ISETP.GT.AND P0, PT, R2, 0xf, PT ;  /* 0x0000000f0200780c */ /* 0x000fc60003f04270 */
[----:B------:R-:W-:-:S04]  /*0440*/  IMAD.WIDE R4, R13, 0x4, R4 ;  /* 0x000000040d047825 */ /* 0x000fc800078e0204 */
[----:B------:R-:W-:-:S04]  /*0450*/  IMAD.WIDE R10, R13, 0x4, R10 ;  /* 0x000000040d0a7825 */ /* 0x000fc800078e020a */
[----:B------:R-:W-:Y:S02]  /*0460*/  IMAD R13, R0, 0x2e00, RZ ;  /* 0x00002e00000d7824 */ /* 0x000fe400078e02ff */
[----:B------:R-:W-:Y:S02]  /*0470*/  IMAD.MOV.U32 R0, RZ, RZ, RZ ;  /* 0x000000ffff007224 */ /* 0x000fe400078e00ff */
[----:B------:R-:W-:-:S04]  /*0480*/  IMAD.WIDE R6, R15, 0x4, R6 ;  /* 0x000000040f067825 */ /* 0x000fc800078e0206 */
[----:B------:R-:W-:Y:S01]  /*0490*/  IMAD.WIDE R8, R13, 0x4, R8 ;  /* 0x000000040d087825 */ /* 0x000fe200078e0208 */
[----:B------:R-:W2:Y:S03]  /*04a0*/  @!P1 LDG.E.EL R0, desc[UR4][R6.64] ;  /* 0x0000000406009981 */ /* 0x000ea6000c2e1900 */
[----:B------:R-:W-:Y:S01]  /*04b0*/  IMAD.WIDE R4, R15, 0x4, R4 ;  /* 0x000000040f047825 */ /* 0x000fe200078e0204 */
[----:B------:R-:W3:Y:S03]  /*04c0*/  @P0 LDG.E.EL R14, desc[UR4][R8.64+-0x4000] ;  /* 0xffc00004080e0981 */ /* 0x000ee6000c2e1900 */
[----:B------:R-:W-:Y:S02]  /*04d0*/  IMAD.MOV.U32 R2, RZ, RZ, RZ ;  /* 0x000000ffff027224 */ /* 0x000fe400078e00ff */
[----:B------:R-:W-:-:S02]  /*04e0*/  IMAD.MOV.U32 R15, RZ, RZ, RZ ;  /* 0x000000ffff0f7224 */ /* 0x000fc400078e00ff */
[----:B------:R-:W-:Y:S02]  /*04f0*/  IMAD.WIDE R10, R13, 0x4, R10 ;  /* 0x000000040d0a7825 */ /* 0x000fe400078e020a */
[----:B------:R-:W4:Y:S01]  /*0500*/  @!P1 LDG.E.EL R2, desc[UR4][R4.64] ;  /* 0x0000000404029981 */ /* 0x000f22000c2e1900 */
[----:B------:R-:W1:Y:S03]  /*0510*/  LDC.64 R12, c[0x0][0x228] ;  /* 0x00008a00ff0c7b82 */ /* 0x000e660000000a00 */
[----:B------:R-:W5:Y:S01]  /*0520*/  @P0 LDG.E.EL R15, desc[UR4][R10.64+-0x4000] ;  /* 0xffc000040a0f0981 */ /* 0x000f62000c2e1900 */
[----:B--2---:R-:W-:Y:S02]  /*0530*/  SEL R0, R0, RZ, !P1 ;  /* 0x000000ff00007207 */ /* 0x004fe40004800000 */
[----:B---3--:R-:W-:-:S04]  /*0540*/  SEL R19, R14, RZ, P0 ;  /* 0x000000ff0e137207 */ /* 0x008fc80000000000 */
[----:B------:R-:W-:Y:S02]  /*0550*/  SEL R16, R0, R19, !P1 ;  /* 0x0000001300107207 */ /* 0x000fe40004800000 */
[----:B----4-:R-:W-:Y:S01]  /*0560*/  SEL R17, R2, RZ, !P1 ;  /* 0x000000ff02117207 */ /* 0x010fe20004800000 */
[----:B-1----:R-:W-:Y:S01]  /*0570*/  IMAD.WIDE R2, R3, 0x4, R12 ;  /* 0x0000000403027825 */ /* 0x002fe200078e020c */
[----:B-----5:R-:W-:-:S05]  /*0580*/  @P1 SEL R17, R15, RZ, P0 ;  /* 0x000000ff0f111207 */ /* 0x020fca0000000000 */
[----:B------:R-:W-:Y:S01]  /*0590*/  STG.E.64 desc[UR4][R2.64], R16 ;  /* 0x0000001002007986 */ /* 0x000fe2000c101b04 */
[----:B------:R-:W-:Y:S05]  /*05a0*/  EXIT ;  /* 0x000000000000794d */ /* 0x000fea0003800000 */
.L_x_0:
[----:B------:R-:W-:-:S00]  /*05b0*/  BRA `(.L_x_0) ;  /* 0xfffffffc00fc7947 */ /* 0x000fc0000383ffff */
[----:B------:R-:W-:-:S00]  /*05c0*/  NOP ;  /* 0x0000000000007918 */ /* 0x000fc00000000000 */
        /* <DEDUP_REMOVED lines=11> */
.L_x_1:


//--------------------- .nv.constant0.triton_poi_fused__unsafe_index_cat_24 --------------------------
	.section	.nv.constant0.triton_poi_fused__unsafe_index_cat_24,"a",@progbits
	.sectionflags	@""
	.align	4
.nv.constant0.triton_poi_fused__unsafe_index_cat_24:
	.zero		564
